	.headerflags	@"EF_CUDA_TEXMODE_UNIFIED EF_CUDA_64BIT_ADDRESS EF_CUDA_ACCELERATORS EF_CUDA_SM90 EF_CUDA_VIRTUAL_SM(EF_CUDA_SM90)"
	.elftype	@"ET_EXEC"


//--------------------- .nv.info                  --------------------------
	.section	.nv.info,"",@"SHT_CUDA_INFO"
	.align	4


	//----- nvinfo : EIATTR_REGCOUNT
	.align		4
        /*0000*/ 	.byte	0x04, 0x2f
        /*0002*/ 	.short	(.L_3 - .L_2)
	.align		4
.L_2:
        /*0004*/ 	.word	index@(triton_poi_fused__native_batch_norm_legit_no_training_relu_49)
        /*0008*/ 	.word	0x00000016


	//----- nvinfo : EIATTR_MIN_STACK_SIZE
	.align		4
.L_3:
        /*000c*/ 	.byte	0x04, 0x12
        /*000e*/ 	.short	(.L_5 - .L_4)
	.align		4
.L_4:
        /*0010*/ 	.word	index@(triton_poi_fused__native_batch_norm_legit_no_training_relu_49)
        /*0014*/ 	.word	0x00000000


	//----- nvinfo : EIATTR_FRAME_SIZE
	.align		4
.L_5:
        /*0018*/ 	.byte	0x04, 0x11
        /*001a*/ 	.short	(.L_7 - .L_6)
	.align		4
.L_6:
        /*001c*/ 	.word	index@(triton_poi_fused__native_batch_norm_legit_no_training_relu_49)
        /*0020*/ 	.word	0x00000000


	//----- nvinfo : EIATTR_MIN_STACK_SIZE
	.align		4
.L_7:
        /*0024*/ 	.byte	0x04, 0x12
        /*0026*/ 	.short	(.L_9 - .L_8)
	.align		4
.L_8:
        /*0028*/ 	.word	index@(triton_poi_fused__native_batch_norm_legit_no_training_relu_49)
        /*002c*/ 	.word	0x00000000
.L_9:


//--------------------- .nv.info.triton_poi_fused__native_batch_norm_legit_no_training_relu_49 --------------------------
	.section	.nv.info.triton_poi_fused__native_batch_norm_legit_no_training_relu_49,"",@"SHT_CUDA_INFO"
	.sectionflags	@""
	.align	4


	//----- nvinfo : EIATTR_CUDA_API_VERSION
	.align		4
        /*0000*/ 	.byte	0x04, 0x37
        /*0002*/ 	.short	(.L_11 - .L_10)
.L_10:
        /*0004*/ 	.word	0x0000007c


	//----- nvinfo : EIATTR_KPARAM_INFO
	.align		4
.L_11:
        /*0008*/ 	.byte	0x04, 0x17
        /*000a*/ 	.short	(.L_13 - .L_12)
.L_12:
        /*000c*/ 	.word	0x00000000
        /*0010*/ 	.short	0x0006
        /*0012*/ 	.short	0x0030
        /*0014*/ 	.byte	0x00, 0xf0, 0x11, 0x00


	//----- nvinfo : EIATTR_KPARAM_INFO
	.align		4
.L_13:
        /*0018*/ 	.byte	0x04, 0x17
        /*001a*/ 	.short	(.L_15 - .L_14)
.L_14:
        /*001c*/ 	.word	0x00000000
        /*0020*/ 	.short	0x0005
        /*0022*/ 	.short	0x0028
        /*0024*/ 	.byte	0x00, 0xf4, 0x21, 0x00


	//----- nvinfo : EIATTR_KPARAM_INFO
	.align		4
.L_15:
        /*0028*/ 	.byte	0x04, 0x17
        /*002a*/ 	.short	(.L_17 - .L_16)
.L_16:
        /*002c*/ 	.word	0x00000000
        /*0030*/ 	.short	0x0004
        /*0032*/ 	.short	0x0020
        /*0034*/ 	.byte	0x00, 0xf4, 0x21, 0x00


	//----- nvinfo : EIATTR_KPARAM_INFO
	.align		4
.L_17:
        /*0038*/ 	.byte	0x04, 0x17
        /*003a*/ 	.short	(.L_19 - .L_18)
.L_18:
        /*003c*/ 	.word	0x00000000
        /*0040*/ 	.short	0x0003
        /*0042*/ 	.short	0x0018
        /*0044*/ 	.byte	0x00, 0xf4, 0x21, 0x00


	//----- nvinfo : EIATTR_KPARAM_INFO
	.align		4
.L_19:
        /*0048*/ 	.byte	0x04, 0x17
        /*004a*/ 	.short	(.L_21 - .L_20)
.L_20:
        /*004c*/ 	.word	0x00000000
        /*0050*/ 	.short	0x0002
        /*0052*/ 	.short	0x0010
        /*0054*/ 	.byte	0x00, 0xf4, 0x21, 0x00


	//----- nvinfo : EIATTR_KPARAM_INFO
	.align		4
.L_21:
        /*0058*/ 	.byte	0x04, 0x17
        /*005a*/ 	.short	(.L_23 - .L_22)
.L_22:
        /*005c*/ 	.word	0x00000000
        /*0060*/ 	.short	0x0001
        /*0062*/ 	.short	0x0008
        /*0064*/ 	.byte	0x00, 0xf4, 0x21, 0x00


	//----- nvinfo : EIATTR_KPARAM_INFO
	.align		4
.L_23:
        /*0068*/ 	.byte	0x04, 0x17
        /*006a*/ 	.short	(.L_25 - .L_24)
.L_24:
        /*006c*/ 	.word	0x00000000
        /*0070*/ 	.short	0x0000
        /*0072*/ 	.short	0x0000
        /*0074*/ 	.byte	0x00, 0xf4, 0x21, 0x00


	//----- nvinfo : EIATTR_SPARSE_MMA_MASK
	.align		4
.L_25:
        /*0078*/ 	.byte	0x03, 0x50
        /*007a*/ 	.short	0x0000


	//----- nvinfo : EIATTR_MAXREG_COUNT
	.align		4
        /*007c*/ 	.byte	0x03, 0x1b
        /*007e*/ 	.short	0x00ff


	//----- nvinfo : EIATTR_EXIT_INSTR_OFFSETS
	.align		4
        /*0080*/ 	.byte	0x04, 0x1c
        /*0082*/ 	.short	(.L_27 - .L_26)


	//   ....[0]....
.L_26:
        /*0084*/ 	.word	0x00000410


	//   ....[1]....
        /*0088*/ 	.word	0x00000430


	//----- nvinfo : EIATTR_REQNTID
	.align		4
.L_27:
        /*008c*/ 	.byte	0x04, 0x10
        /*008e*/ 	.short	(.L_29 - .L_28)
.L_28:
        /*0090*/ 	.word	0x00000080
        /*0094*/ 	.word	0x00000001
        /*0098*/ 	.word	0x00000001


	//----- nvinfo : EIATTR_CBANK_PARAM_SIZE
	.align		4
.L_29:
        /*009c*/ 	.byte	0x03, 0x19
        /*009e*/ 	.short	0x0034


	//----- nvinfo : EIATTR_PARAM_CBANK
	.align		4
        /*00a0*/ 	.byte	0x04, 0x0a
        /*00a2*/ 	.short	(.L_31 - .L_30)
	.align		4
.L_30:
        /*00a4*/ 	.word	index@(.nv.constant0.triton_poi_fused__native_batch_norm_legit_no_training_relu_49)
        /*00a8*/ 	.short	0x0210
        /*00aa*/ 	.short	0x0034


	//----- nvinfo : EIATTR_SW_WAR
	.align		4
.L_31:
        /*00ac*/ 	.byte	0x04, 0x36
        /*00ae*/ 	.short	(.L_33 - .L_32)
.L_32:
        /*00b0*/ 	.word	0x00000008
.L_33:


//--------------------- .nv.callgraph             --------------------------
	.section	.nv.callgraph,"",@"SHT_CUDA_CALLGRAPH"
	.align	4
	.sectionentsize	8
	.align		4
        /*0000*/ 	.word	0x00000000
	.align		4
        /*0004*/ 	.word	0xffffffff
	.align		4
        /*0008*/ 	.word	0x00000000
	.align		4
        /*000c*/ 	.word	0xfffffffe
	.align		4
        /*0010*/ 	.word	0x00000000
	.align		4
        /*0014*/ 	.word	0xfffffffd
	.align		4
        /*0018*/ 	.word	0x00000000
	.align		4
        /*001c*/ 	.word	0xfffffffc


//--------------------- .nv.constant4             --------------------------
	.section	.nv.constant4,"a",@progbits
	.align	8
	.align		8
.nv.constant4:
        /*0000*/ 	.dword	_$_str
	.align		8
        /*0008*/ 	.dword	_$_str_$_2


//--------------------- .text.triton_poi_fused__native_batch_norm_legit_no_training_relu_49 --------------------------
	.section	.text.triton_poi_fused__native_batch_norm_legit_no_training_relu_49,"ax",@progbits
	.align	128
        .global         triton_poi_fused__native_batch_norm_legit_no_training_relu_49
        .type           triton_poi_fused__native_batch_norm_legit_no_training_relu_49,@function
        .size           triton_poi_fused__native_batch_norm_legit_no_training_relu_49,(.L_x_1 - triton_poi_fused__native_batch_norm_legit_no_training_relu_49)
        .other          triton_poi_fused__native_batch_norm_legit_no_training_relu_49,@"STO_CUDA_ENTRY STV_DEFAULT"
triton_poi_fused__native_batch_norm_legit_no_training_relu_49:
.text.triton_poi_fused__native_batch_norm_legit_no_training_relu_49:
[----:B------:R-:W0:Y:S01]  /*0000*/  LDC R1, c[0x0][0x28] ;  /* 0x00000a00ff017b82 */ /* 0x000e220000000800 */
[----:B------:R-:W1:Y:S07]  /*0010*/  S2R R0, SR_TID.X ;  /* 0x0000000000007919 */ /* 0x000e6e0000002100 */
[----:B------:R-:W2:Y:S01]  /*0020*/  LDC.64 R8, c[0x0][0x220] ;  /* 0x00008800ff087b82 */ /* 0x000ea20000000a00 */
[----:B------:R-:W-:Y:S01]  /*0030*/  ULDC.64 UR4, c[0x0][0x208] ;  /* 0x0000820000047ab9 */ /* 0x000fe20000000a00 */
[----:B------:R-:W3:Y:S06]  /*0040*/  S2R R3, SR_CTAID.X ;  /* 0x0000000000037919 */ /* 0x000eec0000002500 */
[----:B------:R-:W4:Y:S08]  /*0050*/  LDC.64 R12, c[0x0][0x210] ;  /* 0x00008400ff0c7b82 */ /* 0x000f300000000a00 */
[----:B------:R-:W5:Y:S08]  /*0060*/  LDC.64 R14, c[0x0][0x218] ;  /* 0x00008600ff0e7b82 */ /* 0x000f700000000a00 */
[----:B------:R-:W5:Y:S01]  /*0070*/  LDC.64 R16, c[0x0][0x228] ;  /* 0x00008a00ff107b82 */ /* 0x000f620000000a00 */
[----:B-1----:R-:W-:-:S07]  /*0080*/  SHF.L.U32 R0, R0, 0x1, RZ ;  /* 0x0000000100007819 */ /* 0x002fce00000006ff */
[----:B------:R-:W1:Y:S01]  /*0090*/  LDC.64 R18, c[0x0][0x230] ;  /* 0x00008c00ff127b82 */ /* 0x000e620000000a00 */
[----:B------:R-:W-:-:S04]  /*00a0*/  LOP3.LUT R0, R0, 0xfe, RZ, 0xc0, !PT ;  /* 0x000000fe00007812 */ /* 0x000fc800078ec0ff */
[----:B---3--:R-:W-:-:S04]  /*00b0*/  LEA R0, R3, R0, 0x8 ;  /* 0x0000000003007211 */ /* 0x008fc800078e40ff */
[C---:B------:R-:W-:Y:S01]  /*00c0*/  ISETP.GE.AND P0, PT, R0.reuse, 0xc00, PT ;  /* 0x00000c000000780c */ /* 0x040fe20003f06270 */
[----:B------:R-:W-:-:S05]  /*00d0*/  IMAD.HI R2, R0, 0x2aaaaaab, RZ ;  /* 0x2aaaaaab00027827 */ /* 0x000fca00078e02ff */
[----:B------:R-:W-:-:S04]  /*00e0*/  SHF.R.U32.HI R3, RZ, 0x1f, R2 ;  /* 0x0000001fff037819 */ /* 0x000fc80000011602 */
[----:B------:R-:W-:-:S05]  /*00f0*/  LEA.HI R3, R2, R3, RZ, 0x1b ;  /* 0x0000000302037211 */ /* 0x000fca00078fd8ff */
[----:B------:R-:W-:Y:S01]  /*0100*/  IMAD R11, R3, -0xc0, R0 ;  /* 0xffffff40030b7824 */ /* 0x000fe200078e0200 */
[----:B------:R-:W-:-:S03]  /*0110*/  CS2R R2, SRZ ;  /* 0x0000000000027805 */ /* 0x000fc6000001ff00 */
[----:B--2---:R-:W-:-:S05]  /*0120*/  IMAD.WIDE R8, R11, 0x4, R8 ;  /* 0x000000040b087825 */ /* 0x004fca00078e0208 */
[----:B------:R2:W3:Y:S01]  /*0130*/  @!P0 LDG.E.EL.64 R2, desc[UR4][R8.64] ;  /* 0x0000000408028981 */ /* 0x0004e2000c2e1b00 */
[----:B------:R-:W-:Y:S02]  /*0140*/  CS2R R4, SRZ ;  /* 0x0000000000047805 */ /* 0x000fe4000001ff00 */
[----:B------:R-:W-:Y:S01]  /*0150*/  CS2R R6, SRZ ;  /* 0x0000000000067805 */ /* 0x000fe2000001ff00 */
[----:B----4-:R-:W-:-:S04]  /*0160*/  IMAD.WIDE R12, R0, 0x4, R12 ;  /* 0x00000004000c7825 */ /* 0x010fc800078e020c */
[C---:B-----5:R-:W-:Y:S01]  /*0170*/  IMAD.WIDE R14, R11.reuse, 0x4, R14 ;  /* 0x000000040b0e7825 */ /* 0x060fe200078e020e */
[----:B------:R-:W4:Y:S01]  /*0180*/  @!P0 LDG.E.64 R4, desc[UR4][R12.64] ;  /* 0x000000040c048981 */ /* 0x000f22000c1e1b00 */
[----:B--2---:R-:W-:Y:S02]  /*0190*/  CS2R R8, SRZ ;  /* 0x0000000000087805 */ /* 0x004fe4000001ff00 */
[C---:B0-----:R-:W-:Y:S01]  /*01a0*/  IMAD.WIDE R16, R11.reuse, 0x4, R16 ;  /* 0x000000040b107825 */ /* 0x041fe200078e0210 */
[----:B------:R0:W4:Y:S03]  /*01b0*/  @!P0 LDG.E.EL.64 R6, desc[UR4][R14.64] ;  /* 0x000000040e068981 */ /* 0x000126000c2e1b00 */
[----:B-1----:R-:W-:Y:S01]  /*01c0*/  IMAD.WIDE R18, R11, 0x4, R18 ;  /* 0x000000040b127825 */ /* 0x002fe200078e0212 */
[----:B------:R-:W-:-:S04]  /*01d0*/  CS2R R10, SRZ ;  /* 0x00000000000a7805 */ /* 0x000fc8000001ff00 */
[----:B------:R-:W2:Y:S04]  /*01e0*/  @!P0 LDG.E.EL.64 R8, desc[UR4][R18.64] ;  /* 0x0000000412088981 */ /* 0x000ea8000c2e1b00 */
[----:B------:R-:W2:Y:S01]  /*01f0*/  @!P0 LDG.E.EL.64 R10, desc[UR4][R16.64] ;  /* 0x00000004100a8981 */ /* 0x000ea2000c2e1b00 */
[----:B0-----:R-:W-:Y:S01]  /*0200*/  HFMA2.MMA R14, -RZ, RZ, 1.625, 0 ;  /* 0x3e800000ff0e7435 */ /* 0x001fe200000001ff */
[----:B---3--:R-:W-:Y:S01]  /*0210*/  FADD R2, R2, 0.0010000000474974513054 ;  /* 0x3a83126f02027421 */ /* 0x008fe20000000000 */
[----:B------:R-:W-:-:S03]  /*0220*/  FADD R3, R3, 0.0010000000474974513054 ;  /* 0x3a83126f03037421 */ /* 0x000fc60000000000 */
[----:B------:R-:W0:Y:S08]  /*0230*/  MUFU.SQRT R12, R2 ;  /* 0x00000002000c7308 */ /* 0x000e300000002000 */
[----:B------:R1:W3:Y:S01]  /*0240*/  MUFU.SQRT R13, R3 ;  /* 0x00000003000d7308 */ /* 0x0002e20000002000 */
[C---:B0-----:R-:W-:Y:S02]  /*0250*/  FSETP.GT.AND P1, PT, R12.reuse, 8.50705917302346158658e+37, PT ;  /* 0x7e8000000c00780b */ /* 0x041fe40003f24000 */
[----:B------:R-:W-:Y:S01]  /*0260*/  FSETP.GEU.AND P3, PT, R12, 1.175494350822287508e-38, PT ;  /* 0x008000000c00780b */ /* 0x000fe20003f6e000 */
[----:B-1----:R-:W0:Y:S01]  /*0270*/  LDC.64 R2, c[0x0][0x238] ;  /* 0x00008e00ff027b82 */ /* 0x002e220000000a00 */
[----:B---3--:R-:W-:-:S02]  /*0280*/  FSETP.GT.AND P2, PT, R13, 8.50705917302346158658e+37, PT ;  /* 0x7e8000000d00780b */ /* 0x008fc40003f44000 */
[----:B------:R-:W-:-:S07]  /*0290*/  FSETP.GEU.AND P4, PT, R13, 1.175494350822287508e-38, PT ;  /* 0x008000000d00780b */ /* 0x000fce0003f8e000 */
[----:B------:R-:W-:-:S04]  /*02a0*/  @P1 FMUL R12, R12, 0.25 ;  /* 0x3e8000000c0c1820 */ /* 0x000fc80000400000 */
[----:B------:R-:W-:Y:S01]  /*02b0*/  @!P3 FMUL R12, R12, 16777216 ;  /* 0x4b8000000c0cb820 */ /* 0x000fe20000400000 */
[----:B------:R-:W-:-:S04]  /*02c0*/  @P2 FMUL R13, R13, 0.25 ;  /* 0x3e8000000d0d2820 */ /* 0x000fc80000400000 */
[----:B------:R-:W-:Y:S01]  /*02d0*/  @!P4 FMUL R13, R13, 16777216 ;  /* 0x4b8000000d0dc820 */ /* 0x000fe20000400000 */
[----:B------:R-:W1:Y:S01]  /*02e0*/  MUFU.RCP R12, R12 ;  /* 0x0000000c000c7308 */ /* 0x000e620000001000 */
[----:B------:R-:W-:-:S07]  /*02f0*/  FSEL R15, R14, 1, P1 ;  /* 0x3f8000000e0f7808 */ /* 0x000fce0000800000 */
[----:B------:R-:W3:Y:S01]  /*0300*/  MUFU.RCP R13, R13 ;  /* 0x0000000d000d7308 */ /* 0x000ee20000001000 */
[----:B------:R-:W-:Y:S01]  /*0310*/  FSEL R14, R14, 1, P2 ;  /* 0x3f8000000e0e7808 */ /* 0x000fe20001000000 */
[----:B------:R-:W-:-:S04]  /*0320*/  @!P3 FMUL R15, R15, 16777216 ;  /* 0x4b8000000f0fb820 */ /* 0x000fc80000400000 */
[----:B------:R-:W-:Y:S01]  /*0330*/  @!P4 FMUL R14, R14, 16777216 ;  /* 0x4b8000000e0ec820 */ /* 0x000fe20000400000 */
[----:B----4-:R-:W-:Y:S01]  /*0340*/  FADD R5, -R7, R5 ;  /* 0x0000000507057221 */ /* 0x010fe20000000100 */
[----:B------:R-:W-:Y:S01]  /*0350*/  FADD R4, -R6, R4 ;  /* 0x0000000406047221 */ /* 0x000fe20000000100 */
[----:B-1----:R-:W-:Y:S01]  /*0360*/  FMUL R15, R12, R15 ;  /* 0x0000000f0c0f7220 */ /* 0x002fe20000400000 */
[----:B---3--:R-:W-:-:S03]  /*0370*/  FMUL R14, R13, R14 ;  /* 0x0000000e0d0e7220 */ /* 0x008fc60000400000 */
[----:B------:R-:W-:Y:S01]  /*0380*/  FMUL R15, R4, R15 ;  /* 0x0000000f040f7220 */ /* 0x000fe20000400000 */
[----:B------:R-:W-:-:S03]  /*0390*/  FMUL R14, R5, R14 ;  /* 0x0000000e050e7220 */ /* 0x000fc60000400000 */
[----:B--2---:R-:W-:Y:S01]  /*03a0*/  FFMA R8, R15, R10, R8 ;  /* 0x0000000a0f087223 */ /* 0x004fe20000000008 */
[----:B------:R-:W-:-:S04]  /*03b0*/  FFMA R9, R14, R11, R9 ;  /* 0x0000000b0e097223 */ /* 0x000fc80000000009 */
[----:B------:R-:W-:Y:S02]  /*03c0*/  FSETP.GEU.AND P1, PT, R8, RZ, PT ;  /* 0x000000ff0800720b */ /* 0x000fe40003f2e000 */
[C---:B------:R-:W-:Y:S01]  /*03d0*/  FSETP.GEU.AND P2, PT, R9.reuse, RZ, PT ;  /* 0x000000ff0900720b */ /* 0x040fe20003f4e000 */
[----:B0-----:R-:W-:Y:S01]  /*03e0*/  IMAD.WIDE R2, R0, 0x4, R2 ;  /* 0x0000000400027825 */ /* 0x001fe200078e0202 */
[----:B------:R-:W-:Y:S02]  /*03f0*/  FSEL R8, R8, RZ, P1 ;  /* 0x000000ff08087208 */ /* 0x000fe40000800000 */
[----:B------:R-:W-:Y:S01]  /*0400*/  FSEL R9, R9, RZ, P2 ;  /* 0x000000ff09097208 */ /* 0x000fe20001000000 */
[----:B------:R-:W-:Y:S08]  /*0410*/  @P0 EXIT ;  /* 0x000000000000094d */ /* 0x000ff00003800000 */
[----:B------:R-:W-:Y:S01]  /*0420*/  STG.E.64 desc[UR4][R2.64], R8 ;  /* 0x0000000802007986 */ /* 0x000fe2000c101b04 */
[----:B------:R-:W-:Y:S05]  /*0430*/  EXIT ;  /* 0x000000000000794d */ /* 0x000fea0003800000 */
.L_x_0:
[----:B------:R-:W-:-:S00]  /*0440*/  BRA `(.L_x_0) ;  /* 0xfffffffc00fc7947 */ /* 0x000fc0000383ffff */
[----:B------:R-:W-:-:S00]  /*0450*/  NOP ;  /* 0x0000000000007918 */ /* 0x000fc00000000000 */
        /* <DEDUP_REMOVED lines=10> */
.L_x_1:


//--------------------- .nv.global.init           --------------------------
	.section	.nv.global.init,"aw",@progbits
.nv.global.init:
	.type		_$_str,@object
	.size		_$_str,(_$_str_$_2 - _$_str)
_$_str:
        /*0000*/ 	.byte	0x5f, 0x5f, 0x43, 0x55, 0x44, 0x41, 0x5f, 0x46, 0x54, 0x5a, 0x00
	.type		_$_str_$_2,@object
	.size		_$_str_$_2,(.L_1 - _$_str_$_2)
_$_str_$_2:
        /*000b*/ 	.byte	0x5f, 0x5f, 0x43, 0x55, 0x44, 0x41, 0x5f, 0x50, 0x52, 0x45, 0x43, 0x5f, 0x53, 0x51, 0x52, 0x54
        /*001b*/ 	.byte	0x00
.L_1:


//--------------------- .nv.constant0.triton_poi_fused__native_batch_norm_legit_no_training_relu_49 --------------------------
	.section	.nv.constant0.triton_poi_fused__native_batch_norm_legit_no_training_relu_49,"a",@progbits
	.sectionflags	@""
	.align	4
.nv.constant0.triton_poi_fused__native_batch_norm_legit_no_training_relu_49:
	.zero		580
